//
// Generated by NVIDIA NVVM Compiler
//
// Compiler Build ID: CL-36424714
// Cuda compilation tools, release 13.0, V13.0.88
// Based on NVVM 20.0.0
//

.version 9.0
.target sm_100
.address_size 64

	// .globl	_Z7convertPci

.visible .entry _Z7convertPci(
	.param .u64 .ptr .align 1 _Z7convertPci_param_0,
	.param .u32 _Z7convertPci_param_1
)
{
	.reg .pred 	%p<3>;
	.reg .b16 	%rs<6>;
	.reg .b32 	%r<13>;
	.reg .b64 	%rd<5>;

	ld.param.u64 	%rd2, [_Z7convertPci_param_0];
	cvta.to.global.u64 	%rd3, %rd2;
	mov.u32 	%r6, %tid.x;
	cvt.u64.u32 	%rd4, %r6;
	add.s64 	%rd1, %rd3, %rd4;
	ld.global.s8 	%rs1, [%rd1];
	setp.lt.s16 	%p1, %rs1, 1;
	mov.b16 	%rs5, 0;
	@%p1 bra 	$L__BB0_4;
	cvt.s32.s16 	%r11, %rs1;
	mov.b32 	%r12, 0;
$L__BB0_2:
	mul.hi.u32 	%r8, %r11, -858993459;
	shr.u32 	%r4, %r8, 3;
	mul.lo.s32 	%r9, %r4, 10;
	sub.s32 	%r10, %r11, %r9;
	mad.lo.s32 	%r12, %r12, 10, %r10;
	setp.gt.u32 	%p2, %r11, 9;
	mov.u32 	%r11, %r4;
	@%p2 bra 	$L__BB0_2;
	cvt.u16.u32 	%rs5, %r12;
$L__BB0_4:
	st.global.u8 	[%rd1], %rs5;
	ret;

}


// ===== COMPILED SASS (sm_100) =====

	.target	sm_100

	.elftype	@"ET_EXEC"


//--------------------- .note.nv.tkinfo           --------------------------
	.section	.note.nv.tkinfo,"",@"SHT_NOTE"
	.sectionflags	@"SHF_NOTE_NV_TKINFO"
	.tkinfo
        /*0018*/ 	.word	0x00000002
        /*0030*/ 	.string	""
        /*0030*/ 	.string	"ptxas"
        /*0030*/ 	.string	"Cuda compilation tools, release 13.0, V13.0.88"
        /*0030*/ 	.string	"Build cuda_13.0.r13.0/compiler.36424714_0"
        /*0030*/ 	.string	"-arch sm_100 -m 64 "



//--------------------- .note.nv.cuinfo           --------------------------
	.section	.note.nv.cuinfo,"",@"SHT_NOTE"
	.sectionflags	@"SHF_NOTE_NV_CUINFO"
        /*0018*/ 	.short	0x0002
        /*001a*/ 	.short	0x0064
        /*001c*/ 	.short	0x0082
	.zero		2


//--------------------- .nv.info                  --------------------------
	.section	.nv.info,"",@"SHT_CUDA_INFO"
	.align	4


	//----- nvinfo : EIATTR_REGCOUNT
	.align		4
        /*0000*/ 	.byte	0x04, 0x2f
        /*0002*/ 	.short	(.L_1 - .L_0)
	.align		4
.L_0:
        /*0004*/ 	.word	index@(_Z7convertPci)
        /*0008*/ 	.word	0x0000000a


	//----- nvinfo : EIATTR_FRAME_SIZE
	.align		4
.L_1:
        /*000c*/ 	.byte	0x04, 0x11
        /*000e*/ 	.short	(.L_3 - .L_2)
	.align		4
.L_2:
        /*0010*/ 	.word	index@(_Z7convertPci)
        /*0014*/ 	.word	0x00000000


	//----- nvinfo : EIATTR_MIN_STACK_SIZE
	.align		4
.L_3:
        /*0018*/ 	.byte	0x04, 0x12
        /*001a*/ 	.short	(.L_5 - .L_4)
	.align		4
.L_4:
        /*001c*/ 	.word	index@(_Z7convertPci)
        /*0020*/ 	.word	0x00000000
.L_5:


//--------------------- .nv.compat                --------------------------
	.section	.nv.compat,"",@"SHT_CUDA_COMPAT_INFO"
	.align	4
        /*0000*/ 	.byte	0x02, 0x09, 0x00, 0x00, 0x02, 0x02, 0x01, 0x00, 0x02, 0x05, 0x05, 0x00, 0x03, 0x07, 0x01, 0x01
        /*0010*/ 	.byte	0x02, 0x03, 0x00, 0x00, 0x02, 0x06, 0x01, 0x00, 0x04, 0x0b, 0x08, 0x00, 0x09, 0x00, 0x00, 0x00
        /*0020*/ 	.byte	0x00, 0x00, 0x00, 0x00


//--------------------- .nv.info._Z7convertPci    --------------------------
	.section	.nv.info._Z7convertPci,"",@"SHT_CUDA_INFO"
	.sectionflags	@""
	.align	4


	//----- nvinfo : EIATTR_CUDA_API_VERSION
	.align		4
        /*0000*/ 	.byte	0x04, 0x37
        /*0002*/ 	.short	(.L_7 - .L_6)
.L_6:
        /*0004*/ 	.word	0x00000082


	//----- nvinfo : EIATTR_KPARAM_INFO
	.align		4
.L_7:
        /*0008*/ 	.byte	0x04, 0x17
        /*000a*/ 	.short	(.L_9 - .L_8)
.L_8:
        /*000c*/ 	.word	0x00000000
        /*0010*/ 	.short	0x0001
        /*0012*/ 	.short	0x0008
        /*0014*/ 	.byte	0x00, 0xf0, 0x11, 0x00


	//----- nvinfo : EIATTR_KPARAM_INFO
	.align		4
.L_9:
        /*0018*/ 	.byte	0x04, 0x17
        /*001a*/ 	.short	(.L_11 - .L_10)
.L_10:
        /*001c*/ 	.word	0x00000000
        /*0020*/ 	.short	0x0000
        /*0022*/ 	.short	0x0000
        /*0024*/ 	.byte	0x00, 0xf5, 0x21, 0x00


	//----- nvinfo : EIATTR_SPARSE_MMA_MASK
	.align		4
.L_11:
        /*0028*/ 	.byte	0x03, 0x50
        /*002a*/ 	.short	0x0000


	//----- nvinfo : EIATTR_MAXREG_COUNT
	.align		4
        /*002c*/ 	.byte	0x03, 0x1b
        /*002e*/ 	.short	0x00ff


	//----- nvinfo : EIATTR_MERCURY_ISA_VERSION
	.align		4
        /*0030*/ 	.byte	0x03, 0x5f
        /*0032*/ 	.short	0x0101


	//----- nvinfo : EIATTR_VRC_CTA_INIT_COUNT
	.align		4
        /*0034*/ 	.byte	0x02, 0x4a
	.zero		1
	.zero		1


	//----- nvinfo : EIATTR_EXIT_INSTR_OFFSETS
	.align		4
        /*0038*/ 	.byte	0x04, 0x1c
        /*003a*/ 	.short	(.L_13 - .L_12)


	//   ....[0]....
.L_12:
        /*003c*/ 	.word	0x00000170


	//----- nvinfo : EIATTR_CRS_STACK_SIZE
	.align		4
.L_13:
        /*0040*/ 	.byte	0x04, 0x1e
        /*0042*/ 	.short	(.L_15 - .L_14)
.L_14:
        /*0044*/ 	.word	0x00000000


	//----- nvinfo : EIATTR_CBANK_PARAM_SIZE
	.align		4
.L_15:
        /*0048*/ 	.byte	0x03, 0x19
        /*004a*/ 	.short	0x000c


	//----- nvinfo : EIATTR_PARAM_CBANK
	.align		4
        /*004c*/ 	.byte	0x04, 0x0a
        /*004e*/ 	.short	(.L_17 - .L_16)
	.align		4
.L_16:
        /*0050*/ 	.word	index@(.nv.constant0._Z7convertPci)
        /*0054*/ 	.short	0x0380
        /*0056*/ 	.short	0x000c


	//----- nvinfo : EIATTR_SW_WAR
	.align		4
.L_17:
        /*0058*/ 	.byte	0x04, 0x36
        /*005a*/ 	.short	(.L_19 - .L_18)
.L_18:
        /*005c*/ 	.word	0x00000008
.L_19:


//--------------------- .nv.callgraph             --------------------------
	.section	.nv.callgraph,"",@"SHT_CUDA_CALLGRAPH"
	.align	4
	.sectionentsize	8
	.align		4
        /*0000*/ 	.word	0x00000000
	.align		4
        /*0004*/ 	.word	0xffffffff
	.align		4
        /*0008*/ 	.word	0x00000000
	.align		4
        /*000c*/ 	.word	0xfffffffe
	.align		4
        /*0010*/ 	.word	0x00000000
	.align		4
        /*0014*/ 	.word	0xfffffffd
	.align		4
        /*0018*/ 	.word	0x00000000
	.align		4
        /*001c*/ 	.word	0xfffffffc


//--------------------- .text._Z7convertPci       --------------------------
	.section	.text._Z7convertPci,"ax",@progbits
	.align	128
        .global         _Z7convertPci
        .type           _Z7convertPci,@function
        .size           _Z7convertPci,(.L_x_4 - _Z7convertPci)
        .other          _Z7convertPci,@"STO_CUDA_ENTRY STV_DEFAULT"
_Z7convertPci:
.text._Z7convertPci:
[----:B------:R-:W-:Y:S01]  /*0000*/  LDC R1, c[0x0][0x37c] ;  /* 0x0000df00ff017b82 */ /* 0x000fe20000000800 */
[----:B------:R-:W0:Y:S01]  /*0010*/  S2R R2, SR_TID.X ;  /* 0x0000000000027919 */ /* 0x000e220000002100 */
[----:B------:R-:W0:Y:S01]  /*0020*/  LDCU.64 UR6, c[0x0][0x380] ;  /* 0x00007000ff0677ac */ /* 0x000e220008000a00 */
[----:B------:R-:W1:Y:S01]  /*0030*/  LDCU.64 UR4, c[0x0][0x358] ;  /* 0x00006b00ff0477ac */ /* 0x000e620008000a00 */
[----:B0-----:R-:W-:-:S05]  /*0040*/  IADD3 R2, P0, PT, R2, UR6, RZ ;  /* 0x0000000602027c10 */ /* 0x001fca000ff1e0ff */
[----:B------:R-:W-:-:S05]  /*0050*/  IMAD.X R3, RZ, RZ, UR7, P0 ;  /* 0x00000007ff037e24 */ /* 0x000fca00080e06ff */
[----:B-1----:R-:W2:Y:S01]  /*0060*/  LDG.E.S8 R0, desc[UR4][R2.64] ;  /* 0x0000000402007981 */ /* 0x002ea2000c1e1300 */
[----:B------:R-:W-:Y:S01]  /*0070*/  BSSY.RECONVERGENT B0, `(.L_x_0) ;  /* 0x000000e000007945 */ /* 0x000fe20003800200 */
[----:B------:R-:W-:Y:S02]  /*0080*/  PRMT R4, RZ, 0x7610, R4 ;  /* 0x00007610ff047816 */ /* 0x000fe40000000004 */
[----:B--2---:R-:W-:-:S13]  /*0090*/  ISETP.GE.AND P0, PT, R0, 0x1, PT ;  /* 0x000000010000780c */ /* 0x004fda0003f06270 */
[----:B------:R-:W-:Y:S05]  /*00a0*/  @!P0 BRA `(.L_x_1) ;  /* 0x0000000000288947 */ /* 0x000fea0003800000 */
[----:B------:R-:W-:Y:S01]  /*00b0*/  HFMA2 R4, -RZ, RZ, 0, 0 ;  /* 0x00000000ff047431 */ /* 0x000fe200000001ff */
[----:B------:R-:W-:Y:S06]  /*00c0*/  BSSY.RECONVERGENT B1, `(.L_x_1) ;  /* 0x0000008000017945 */ /* 0x000fec0003800200 */
.L_x_2:
[C---:B------:R-:W-:Y:S01]  /*00d0*/  ISETP.GT.U32.AND P0, PT, R0.reuse, 0x9, PT ;  /* 0x000000090000780c */ /* 0x040fe20003f04070 */
[----:B------:R-:W-:-:S05]  /*00e0*/  IMAD.HI.U32 R5, R0, -0x33333333, RZ ;  /* 0xcccccccd00057827 */ /* 0x000fca00078e00ff */
[----:B------:R-:W-:-:S05]  /*00f0*/  SHF.R.U32.HI R5, RZ, 0x3, R5 ;  /* 0x00000003ff057819 */ /* 0x000fca0000011605 */
[----:B------:R-:W-:Y:S02]  /*0100*/  IMAD R7, R5, -0xa, R0 ;  /* 0xfffffff605077824 */ /* 0x000fe400078e0200 */
[----:B------:R-:W-:Y:S02]  /*0110*/  IMAD.MOV.U32 R0, RZ, RZ, R5 ;  /* 0x000000ffff007224 */ /* 0x000fe400078e0005 */
[----:B------:R-:W-:Y:S01]  /*0120*/  IMAD R4, R4, 0xa, R7 ;  /* 0x0000000a04047824 */ /* 0x000fe200078e0207 */
[----:B------:R-:W-:Y:S06]  /*0130*/  @P0 BRA `(.L_x_2) ;  /* 0xfffffffc00e40947 */ /* 0x000fec000383ffff */
[----:B------:R-:W-:Y:S05]  /*0140*/  BSYNC.RECONVERGENT B1 ;  /* 0x0000000000017941 */ /* 0x000fea0003800200 */
.L_x_1:
[----:B------:R-:W-:Y:S05]  /*0150*/  BSYNC.RECONVERGENT B0 ;  /* 0x0000000000007941 */ /* 0x000fea0003800200 */
.L_x_0:
[----:B------:R-:W-:Y:S01]  /*0160*/  STG.E.U8 desc[UR4][R2.64], R4 ;  /* 0x0000000402007986 */ /* 0x000fe2000c101104 */
[----:B------:R-:W-:Y:S05]  /*0170*/  EXIT ;  /* 0x000000000000794d */ /* 0x000fea0003800000 */
.L_x_3:
[----:B------:R-:W-:-:S00]  /*0180*/  BRA `(.L_x_3) ;  /* 0xfffffffc00fc7947 */ /* 0x000fc0000383ffff */
[----:B------:R-:W-:-:S00]  /*0190*/  NOP ;  /* 0x0000000000007918 */ /* 0x000fc00000000000 */
        /* <DEDUP_REMOVED lines=14> */
.L_x_4:


//--------------------- .nv.shared.reserved.0     --------------------------
	.section	.nv.shared.reserved.0,"aw",@nobits
	.weak		__nv_reservedSMEM_offset_0_alias
	.size		__nv_reservedSMEM_offset_0_alias, 0, 64
	.other		__nv_reservedSMEM_offset_0_alias,@"STO_CUDA_RESERVED_SHARED STV_DEFAULT"
__nv_reservedSMEM_offset_0_alias:
	.zero		0
	.zero		64


//--------------------- .nv.constant0._Z7convertPci --------------------------
	.section	.nv.constant0._Z7convertPci,"a",@progbits
	.sectionflags	@""
	.align	4
.nv.constant0._Z7convertPci:
	.zero		908


//--------------------- SYMBOLS --------------------------

	.type		.nv.reservedSmem.offset0,@object
	.size		.nv.reservedSmem.offset0,0x4
